//
// Generated by NVIDIA NVVM Compiler
//
// Compiler Build ID: CL-36424714
// Cuda compilation tools, release 13.0, V13.0.88
// Based on NVVM 20.0.0
//

.version 9.0
.target sm_100
.address_size 64

	// .globl	_Z3maxPiS_

.visible .entry _Z3maxPiS_(
	.param .u64 .ptr .align 1 _Z3maxPiS__param_0,
	.param .u64 .ptr .align 1 _Z3maxPiS__param_1
)
{
	.reg .b32 	%r<5>;
	.reg .b64 	%rd<7>;

	ld.param.u64 	%rd1, [_Z3maxPiS__param_0];
	ld.param.u64 	%rd2, [_Z3maxPiS__param_1];
	cvta.to.global.u64 	%rd3, %rd2;
	cvta.to.global.u64 	%rd4, %rd1;
	mov.u32 	%r1, %tid.x;
	ld.global.u32 	%r2, [%rd4];
	st.global.u32 	[%rd3], %r2;
	mul.wide.u32 	%rd5, %r1, 4;
	add.s64 	%rd6, %rd4, %rd5;
	ld.global.u32 	%r3, [%rd6];
	max.s32 	%r4, %r3, %r2;
	st.global.u32 	[%rd3], %r4;
	ret;

}
	// .globl	_Z3minPiS_
.visible .entry _Z3minPiS_(
	.param .u64 .ptr .align 1 _Z3minPiS__param_0,
	.param .u64 .ptr .align 1 _Z3minPiS__param_1
)
{
	.reg .b32 	%r<5>;
	.reg .b64 	%rd<7>;

	ld.param.u64 	%rd1, [_Z3minPiS__param_0];
	ld.param.u64 	%rd2, [_Z3minPiS__param_1];
	cvta.to.global.u64 	%rd3, %rd2;
	cvta.to.global.u64 	%rd4, %rd1;
	mov.u32 	%r1, %tid.x;
	ld.global.u32 	%r2, [%rd4];
	st.global.u32 	[%rd3], %r2;
	mul.wide.u32 	%rd5, %r1, 4;
	add.s64 	%rd6, %rd4, %rd5;
	ld.global.u32 	%r3, [%rd6];
	min.s32 	%r4, %r3, %r2;
	st.global.u32 	[%rd3], %r4;
	ret;

}


// ===== COMPILED SASS (sm_100) =====

	.target	sm_100

	.elftype	@"ET_EXEC"


//--------------------- .note.nv.tkinfo           --------------------------
	.section	.note.nv.tkinfo,"",@"SHT_NOTE"
	.sectionflags	@"SHF_NOTE_NV_TKINFO"
	.tkinfo
        /*0018*/ 	.word	0x00000002
        /*0030*/ 	.string	""
        /*0030*/ 	.string	"ptxas"
        /*0030*/ 	.string	"Cuda compilation tools, release 13.0, V13.0.88"
        /*0030*/ 	.string	"Build cuda_13.0.r13.0/compiler.36424714_0"
        /*0030*/ 	.string	"-arch sm_100 -m 64 "



//--------------------- .note.nv.cuinfo           --------------------------
	.section	.note.nv.cuinfo,"",@"SHT_NOTE"
	.sectionflags	@"SHF_NOTE_NV_CUINFO"
        /*0018*/ 	.short	0x0002
        /*001a*/ 	.short	0x0064
        /*001c*/ 	.short	0x0082
	.zero		2


//--------------------- .nv.info                  --------------------------
	.section	.nv.info,"",@"SHT_CUDA_INFO"
	.align	4


	//----- nvinfo : EIATTR_REGCOUNT
	.align		4
        /*0000*/ 	.byte	0x04, 0x2f
        /*0002*/ 	.short	(.L_1 - .L_0)
	.align		4
.L_0:
        /*0004*/ 	.word	index@(_Z3maxPiS_)
        /*0008*/ 	.word	0x0000000c


	//----- nvinfo : EIATTR_FRAME_SIZE
	.align		4
.L_1:
        /*000c*/ 	.byte	0x04, 0x11
        /*000e*/ 	.short	(.L_3 - .L_2)
	.align		4
.L_2:
        /*0010*/ 	.word	index@(_Z3maxPiS_)
        /*0014*/ 	.word	0x00000000


	//----- nvinfo : EIATTR_REGCOUNT
	.align		4
.L_3:
        /*0018*/ 	.byte	0x04, 0x2f
        /*001a*/ 	.short	(.L_5 - .L_4)
	.align		4
.L_4:
        /*001c*/ 	.word	index@(_Z3minPiS_)
        /*0020*/ 	.word	0x0000000c


	//----- nvinfo : EIATTR_FRAME_SIZE
	.align		4
.L_5:
        /*0024*/ 	.byte	0x04, 0x11
        /*0026*/ 	.short	(.L_7 - .L_6)
	.align		4
.L_6:
        /*0028*/ 	.word	index@(_Z3minPiS_)
        /*002c*/ 	.word	0x00000000


	//----- nvinfo : EIATTR_MIN_STACK_SIZE
	.align		4
.L_7:
        /*0030*/ 	.byte	0x04, 0x12
        /*0032*/ 	.short	(.L_9 - .L_8)
	.align		4
.L_8:
        /*0034*/ 	.word	index@(_Z3minPiS_)
        /*0038*/ 	.word	0x00000000


	//----- nvinfo : EIATTR_MIN_STACK_SIZE
	.align		4
.L_9:
        /*003c*/ 	.byte	0x04, 0x12
        /*003e*/ 	.short	(.L_11 - .L_10)
	.align		4
.L_10:
        /*0040*/ 	.word	index@(_Z3maxPiS_)
        /*0044*/ 	.word	0x00000000
.L_11:


//--------------------- .nv.compat                --------------------------
	.section	.nv.compat,"",@"SHT_CUDA_COMPAT_INFO"
	.align	4
        /*0000*/ 	.byte	0x02, 0x09, 0x00, 0x00, 0x02, 0x02, 0x01, 0x00, 0x02, 0x05, 0x05, 0x00, 0x03, 0x07, 0x01, 0x01
        /*0010*/ 	.byte	0x02, 0x03, 0x00, 0x00, 0x02, 0x06, 0x01, 0x00, 0x04, 0x0b, 0x08, 0x00, 0x09, 0x00, 0x00, 0x00
        /*0020*/ 	.byte	0x00, 0x00, 0x00, 0x00


//--------------------- .nv.info._Z3minPiS_       --------------------------
	.section	.nv.info._Z3minPiS_,"",@"SHT_CUDA_INFO"
	.sectionflags	@""
	.align	4


	//----- nvinfo : EIATTR_CUDA_API_VERSION
	.align		4
        /*0000*/ 	.byte	0x04, 0x37
        /*0002*/ 	.short	(.L_13 - .L_12)
.L_12:
        /*0004*/ 	.word	0x00000082


	//----- nvinfo : EIATTR_KPARAM_INFO
	.align		4
.L_13:
        /*0008*/ 	.byte	0x04, 0x17
        /*000a*/ 	.short	(.L_15 - .L_14)
.L_14:
        /*000c*/ 	.word	0x00000000
        /*0010*/ 	.short	0x0001
        /*0012*/ 	.short	0x0008
        /*0014*/ 	.byte	0x00, 0xf5, 0x21, 0x00


	//----- nvinfo : EIATTR_KPARAM_INFO
	.align		4
.L_15:
        /*0018*/ 	.byte	0x04, 0x17
        /*001a*/ 	.short	(.L_17 - .L_16)
.L_16:
        /*001c*/ 	.word	0x00000000
        /*0020*/ 	.short	0x0000
        /*0022*/ 	.short	0x0000
        /*0024*/ 	.byte	0x00, 0xf5, 0x21, 0x00


	//----- nvinfo : EIATTR_SPARSE_MMA_MASK
	.align		4
.L_17:
        /*0028*/ 	.byte	0x03, 0x50
        /*002a*/ 	.short	0x0000


	//----- nvinfo : EIATTR_MAXREG_COUNT
	.align		4
        /*002c*/ 	.byte	0x03, 0x1b
        /*002e*/ 	.short	0x00ff


	//----- nvinfo : EIATTR_MERCURY_ISA_VERSION
	.align		4
        /*0030*/ 	.byte	0x03, 0x5f
        /*0032*/ 	.short	0x0101


	//----- nvinfo : EIATTR_VRC_CTA_INIT_COUNT
	.align		4
        /*0034*/ 	.byte	0x02, 0x4a
	.zero		1
	.zero		1


	//----- nvinfo : EIATTR_EXIT_INSTR_OFFSETS
	.align		4
        /*0038*/ 	.byte	0x04, 0x1c
        /*003a*/ 	.short	(.L_19 - .L_18)


	//   ....[0]....
.L_18:
        /*003c*/ 	.word	0x000000c0


	//----- nvinfo : EIATTR_CBANK_PARAM_SIZE
	.align		4
.L_19:
        /*0040*/ 	.byte	0x03, 0x19
        /*0042*/ 	.short	0x0010


	//----- nvinfo : EIATTR_PARAM_CBANK
	.align		4
        /*0044*/ 	.byte	0x04, 0x0a
        /*0046*/ 	.short	(.L_21 - .L_20)
	.align		4
.L_20:
        /*0048*/ 	.word	index@(.nv.constant0._Z3minPiS_)
        /*004c*/ 	.short	0x0380
        /*004e*/ 	.short	0x0010


	//----- nvinfo : EIATTR_SW_WAR
	.align		4
.L_21:
        /*0050*/ 	.byte	0x04, 0x36
        /*0052*/ 	.short	(.L_23 - .L_22)
.L_22:
        /*0054*/ 	.word	0x00000008
.L_23:


//--------------------- .nv.info._Z3maxPiS_       --------------------------
	.section	.nv.info._Z3maxPiS_,"",@"SHT_CUDA_INFO"
	.sectionflags	@""
	.align	4


	//----- nvinfo : EIATTR_CUDA_API_VERSION
	.align		4
        /*0000*/ 	.byte	0x04, 0x37
        /*0002*/ 	.short	(.L_25 - .L_24)
.L_24:
        /*0004*/ 	.word	0x00000082


	//----- nvinfo : EIATTR_KPARAM_INFO
	.align		4
.L_25:
        /*0008*/ 	.byte	0x04, 0x17
        /*000a*/ 	.short	(.L_27 - .L_26)
.L_26:
        /*000c*/ 	.word	0x00000000
        /*0010*/ 	.short	0x0001
        /*0012*/ 	.short	0x0008
        /*0014*/ 	.byte	0x00, 0xf5, 0x21, 0x00


	//----- nvinfo : EIATTR_KPARAM_INFO
	.align		4
.L_27:
        /*0018*/ 	.byte	0x04, 0x17
        /*001a*/ 	.short	(.L_29 - .L_28)
.L_28:
        /*001c*/ 	.word	0x00000000
        /*0020*/ 	.short	0x0000
        /*0022*/ 	.short	0x0000
        /*0024*/ 	.byte	0x00, 0xf5, 0x21, 0x00


	//----- nvinfo : EIATTR_SPARSE_MMA_MASK
	.align		4
.L_29:
        /*0028*/ 	.byte	0x03, 0x50
        /*002a*/ 	.short	0x0000


	//----- nvinfo : EIATTR_MAXREG_COUNT
	.align		4
        /*002c*/ 	.byte	0x03, 0x1b
        /*002e*/ 	.short	0x00ff


	//----- nvinfo : EIATTR_MERCURY_ISA_VERSION
	.align		4
        /*0030*/ 	.byte	0x03, 0x5f
        /*0032*/ 	.short	0x0101


	//----- nvinfo : EIATTR_VRC_CTA_INIT_COUNT
	.align		4
        /*0034*/ 	.byte	0x02, 0x4a
	.zero		1
	.zero		1


	//----- nvinfo : EIATTR_EXIT_INSTR_OFFSETS
	.align		4
        /*0038*/ 	.byte	0x04, 0x1c
        /*003a*/ 	.short	(.L_31 - .L_30)


	//   ....[0]....
.L_30:
        /*003c*/ 	.word	0x000000c0


	//----- nvinfo : EIATTR_CBANK_PARAM_SIZE
	.align		4
.L_31:
        /*0040*/ 	.byte	0x03, 0x19
        /*0042*/ 	.short	0x0010


	//----- nvinfo : EIATTR_PARAM_CBANK
	.align		4
        /*0044*/ 	.byte	0x04, 0x0a
        /*0046*/ 	.short	(.L_33 - .L_32)
	.align		4
.L_32:
        /*0048*/ 	.word	index@(.nv.constant0._Z3maxPiS_)
        /*004c*/ 	.short	0x0380
        /*004e*/ 	.short	0x0010


	//----- nvinfo : EIATTR_SW_WAR
	.align		4
.L_33:
        /*0050*/ 	.byte	0x04, 0x36
        /*0052*/ 	.short	(.L_35 - .L_34)
.L_34:
        /*0054*/ 	.word	0x00000008
.L_35:


//--------------------- .nv.callgraph             --------------------------
	.section	.nv.callgraph,"",@"SHT_CUDA_CALLGRAPH"
	.align	4
	.sectionentsize	8
	.align		4
        /*0000*/ 	.word	0x00000000
	.align		4
        /*0004*/ 	.word	0xffffffff
	.align		4
        /*0008*/ 	.word	0x00000000
	.align		4
        /*000c*/ 	.word	0xfffffffe
	.align		4
        /*0010*/ 	.word	0x00000000
	.align		4
        /*0014*/ 	.word	0xfffffffd
	.align		4
        /*0018*/ 	.word	0x00000000
	.align		4
        /*001c*/ 	.word	0xfffffffc


//--------------------- .text._Z3minPiS_          --------------------------
	.section	.text._Z3minPiS_,"ax",@progbits
	.align	128
        .global         _Z3minPiS_
        .type           _Z3minPiS_,@function
        .size           _Z3minPiS_,(.L_x_2 - _Z3minPiS_)
        .other          _Z3minPiS_,@"STO_CUDA_ENTRY STV_DEFAULT"
_Z3minPiS_:
.text._Z3minPiS_:
[----:B------:R-:W-:Y:S08]  /*0000*/  LDC R1, c[0x0][0x37c] ;  /* 0x0000df00ff017b82 */ /* 0x000ff00000000800 */
[----:B------:R-:W0:Y:S01]  /*0010*/  LDC.64 R2, c[0x0][0x380] ;  /* 0x0000e000ff027b82 */ /* 0x000e220000000a00 */
[----:B------:R-:W0:Y:S01]  /*0020*/  LDCU.64 UR4, c[0x0][0x358] ;  /* 0x00006b00ff0477ac */ /* 0x000e220008000a00 */
[----:B------:R-:W1:Y:S06]  /*0030*/  S2R R9, SR_TID.X ;  /* 0x0000000000097919 */ /* 0x000e6c0000002100 */
[----:B------:R-:W1:Y:S01]  /*0040*/  LDC.64 R6, c[0x0][0x380] ;  /* 0x0000e000ff067b82 */ /* 0x000e620000000a00 */
[----:B0-----:R-:W2:Y:S07]  /*0050*/  LDG.E R3, desc[UR4][R2.64] ;  /* 0x0000000402037981 */ /* 0x001eae000c1e1900 */
[----:B------:R-:W2:Y:S01]  /*0060*/  LDC.64 R4, c[0x0][0x388] ;  /* 0x0000e200ff047b82 */ /* 0x000ea20000000a00 */
[----:B-1----:R-:W-:Y:S01]  /*0070*/  IMAD.WIDE.U32 R6, R9, 0x4, R6 ;  /* 0x0000000409067825 */ /* 0x002fe200078e0006 */
[----:B--2---:R-:W-:Y:S05]  /*0080*/  STG.E desc[UR4][R4.64], R3 ;  /* 0x0000000304007986 */ /* 0x004fea000c101904 */
[----:B------:R-:W2:Y:S02]  /*0090*/  LDG.E R6, desc[UR4][R6.64] ;  /* 0x0000000406067981 */ /* 0x000ea4000c1e1900 */
[----:B--2---:R-:W-:-:S05]  /*00a0*/  VIMNMX R9, PT, PT, R3, R6, PT ;  /* 0x0000000603097248 */ /* 0x004fca0003fe0100 */
[----:B------:R-:W-:Y:S01]  /*00b0*/  STG.E desc[UR4][R4.64], R9 ;  /* 0x0000000904007986 */ /* 0x000fe2000c101904 */
[----:B------:R-:W-:Y:S05]  /*00c0*/  EXIT ;  /* 0x000000000000794d */ /* 0x000fea0003800000 */
.L_x_0:
[----:B------:R-:W-:-:S00]  /*00d0*/  BRA `(.L_x_0) ;  /* 0xfffffffc00fc7947 */ /* 0x000fc0000383ffff */
[----:B------:R-:W-:-:S00]  /*00e0*/  NOP ;  /* 0x0000000000007918 */ /* 0x000fc00000000000 */
        /* <DEDUP_REMOVED lines=9> */
.L_x_2:


//--------------------- .text._Z3maxPiS_          --------------------------
	.section	.text._Z3maxPiS_,"ax",@progbits
	.align	128
        .global         _Z3maxPiS_
        .type           _Z3maxPiS_,@function
        .size           _Z3maxPiS_,(.L_x_3 - _Z3maxPiS_)
        .other          _Z3maxPiS_,@"STO_CUDA_ENTRY STV_DEFAULT"
_Z3maxPiS_:
.text._Z3maxPiS_:
        /* <DEDUP_REMOVED lines=10> */
[----:B--2---:R-:W-:-:S05]  /*00a0*/  VIMNMX R9, PT, PT, R3, R6, !PT ;  /* 0x0000000603097248 */ /* 0x004fca0007fe0100 */
[----:B------:R-:W-:Y:S01]  /*00b0*/  STG.E desc[UR4][R4.64], R9 ;  /* 0x0000000904007986 */ /* 0x000fe2000c101904 */
[----:B------:R-:W-:Y:S05]  /*00c0*/  EXIT ;  /* 0x000000000000794d */ /* 0x000fea0003800000 */
.L_x_1:
        /* <DEDUP_REMOVED lines=11> */
.L_x_3:


//--------------------- .nv.shared.reserved.0     --------------------------
	.section	.nv.shared.reserved.0,"aw",@nobits
	.weak		__nv_reservedSMEM_offset_0_alias
	.size		__nv_reservedSMEM_offset_0_alias, 0, 64
	.other		__nv_reservedSMEM_offset_0_alias,@"STO_CUDA_RESERVED_SHARED STV_DEFAULT"
__nv_reservedSMEM_offset_0_alias:
	.zero		0
	.zero		64


//--------------------- .nv.constant0._Z3minPiS_  --------------------------
	.section	.nv.constant0._Z3minPiS_,"a",@progbits
	.sectionflags	@""
	.align	4
.nv.constant0._Z3minPiS_:
	.zero		912


//--------------------- .nv.constant0._Z3maxPiS_  --------------------------
	.section	.nv.constant0._Z3maxPiS_,"a",@progbits
	.sectionflags	@""
	.align	4
.nv.constant0._Z3maxPiS_:
	.zero		912


//--------------------- SYMBOLS --------------------------

	.type		.nv.reservedSmem.offset0,@object
	.size		.nv.reservedSmem.offset0,0x4
